	.headerflags	@"EF_CUDA_TEXMODE_UNIFIED EF_CUDA_64BIT_ADDRESS EF_CUDA_ACCELERATORS EF_CUDA_SM90 EF_CUDA_VIRTUAL_SM(EF_CUDA_SM90)"
	.elftype	@"ET_EXEC"


//--------------------- .nv.info                  --------------------------
	.section	.nv.info,"",@"SHT_CUDA_INFO"
	.align	4


	//----- nvinfo : EIATTR_REGCOUNT
	.align		4
        /*0000*/ 	.byte	0x04, 0x2f
        /*0002*/ 	.short	(.L_1 - .L_0)
	.align		4
.L_0:
        /*0004*/ 	.word	index@(triton_poi_fused_convolution_div_max_pool2d_with_indices_relu_sub_44)
        /*0008*/ 	.word	0x00000020


	//----- nvinfo : EIATTR_MIN_STACK_SIZE
	.align		4
.L_1:
        /*000c*/ 	.byte	0x04, 0x12
        /*000e*/ 	.short	(.L_3 - .L_2)
	.align		4
.L_2:
        /*0010*/ 	.word	index@(triton_poi_fused_convolution_div_max_pool2d_with_indices_relu_sub_44)
        /*0014*/ 	.word	0x00000000


	//----- nvinfo : EIATTR_FRAME_SIZE
	.align		4
.L_3:
        /*0018*/ 	.byte	0x04, 0x11
        /*001a*/ 	.short	(.L_5 - .L_4)
	.align		4
.L_4:
        /*001c*/ 	.word	index@(triton_poi_fused_convolution_div_max_pool2d_with_indices_relu_sub_44)
        /*0020*/ 	.word	0x00000000


	//----- nvinfo : EIATTR_MIN_STACK_SIZE
	.align		4
.L_5:
        /*0024*/ 	.byte	0x04, 0x12
        /*0026*/ 	.short	(.L_7 - .L_6)
	.align		4
.L_6:
        /*0028*/ 	.word	index@(triton_poi_fused_convolution_div_max_pool2d_with_indices_relu_sub_44)
        /*002c*/ 	.word	0x00000000
.L_7:


//--------------------- .nv.info.triton_poi_fused_convolution_div_max_pool2d_with_indices_relu_sub_44 --------------------------
	.section	.nv.info.triton_poi_fused_convolution_div_max_pool2d_with_indices_relu_sub_44,"",@"SHT_CUDA_INFO"
	.sectionflags	@""
	.align	4


	//----- nvinfo : EIATTR_CUDA_API_VERSION
	.align		4
        /*0000*/ 	.byte	0x04, 0x37
        /*0002*/ 	.short	(.L_9 - .L_8)
.L_8:
        /*0004*/ 	.word	0x0000007c


	//----- nvinfo : EIATTR_KPARAM_INFO
	.align		4
.L_9:
        /*0008*/ 	.byte	0x04, 0x17
        /*000a*/ 	.short	(.L_11 - .L_10)
.L_10:
        /*000c*/ 	.word	0x00000000
        /*0010*/ 	.short	0x0004
        /*0012*/ 	.short	0x001c
        /*0014*/ 	.byte	0x00, 0xf0, 0x11, 0x00


	//----- nvinfo : EIATTR_KPARAM_INFO
	.align		4
.L_11:
        /*0018*/ 	.byte	0x04, 0x17
        /*001a*/ 	.short	(.L_13 - .L_12)
.L_12:
        /*001c*/ 	.word	0x00000000
        /*0020*/ 	.short	0x0003
        /*0022*/ 	.short	0x0018
        /*0024*/ 	.byte	0x00, 0xf0, 0x11, 0x00


	//----- nvinfo : EIATTR_KPARAM_INFO
	.align		4
.L_13:
        /*0028*/ 	.byte	0x04, 0x17
        /*002a*/ 	.short	(.L_15 - .L_14)
.L_14:
        /*002c*/ 	.word	0x00000000
        /*0030*/ 	.short	0x0002
        /*0032*/ 	.short	0x0010
        /*0034*/ 	.byte	0x00, 0xf4, 0x21, 0x00


	//----- nvinfo : EIATTR_KPARAM_INFO
	.align		4
.L_15:
        /*0038*/ 	.byte	0x04, 0x17
        /*003a*/ 	.short	(.L_17 - .L_16)
.L_16:
        /*003c*/ 	.word	0x00000000
        /*0040*/ 	.short	0x0001
        /*0042*/ 	.short	0x0008
        /*0044*/ 	.byte	0x00, 0xf4, 0x21, 0x00


	//----- nvinfo : EIATTR_KPARAM_INFO
	.align		4
.L_17:
        /*0048*/ 	.byte	0x04, 0x17
        /*004a*/ 	.short	(.L_19 - .L_18)
.L_18:
        /*004c*/ 	.word	0x00000000
        /*0050*/ 	.short	0x0000
        /*0052*/ 	.short	0x0000
        /*0054*/ 	.byte	0x00, 0xf4, 0x21, 0x00


	//----- nvinfo : EIATTR_SPARSE_MMA_MASK
	.align		4
.L_19:
        /*0058*/ 	.byte	0x03, 0x50
        /*005a*/ 	.short	0x0000


	//----- nvinfo : EIATTR_MAXREG_COUNT
	.align		4
        /*005c*/ 	.byte	0x03, 0x1b
        /*005e*/ 	.short	0x00ff


	//----- nvinfo : EIATTR_EXIT_INSTR_OFFSETS
	.align		4
        /*0060*/ 	.byte	0x04, 0x1c
        /*0062*/ 	.short	(.L_21 - .L_20)


	//   ....[0]....
.L_20:
        /*0064*/ 	.word	0x000006d0


	//----- nvinfo : EIATTR_REQNTID
	.align		4
.L_21:
        /*0068*/ 	.byte	0x04, 0x10
        /*006a*/ 	.short	(.L_23 - .L_22)
.L_22:
        /*006c*/ 	.word	0x00000080
        /*0070*/ 	.word	0x00000001
        /*0074*/ 	.word	0x00000001


	//----- nvinfo : EIATTR_CBANK_PARAM_SIZE
	.align		4
.L_23:
        /*0078*/ 	.byte	0x03, 0x19
        /*007a*/ 	.short	0x0020


	//----- nvinfo : EIATTR_PARAM_CBANK
	.align		4
        /*007c*/ 	.byte	0x04, 0x0a
        /*007e*/ 	.short	(.L_25 - .L_24)
	.align		4
.L_24:
        /*0080*/ 	.word	index@(.nv.constant0.triton_poi_fused_convolution_div_max_pool2d_with_indices_relu_sub_44)
        /*0084*/ 	.short	0x0210
        /*0086*/ 	.short	0x0020


	//----- nvinfo : EIATTR_SW_WAR
	.align		4
.L_25:
        /*0088*/ 	.byte	0x04, 0x36
        /*008a*/ 	.short	(.L_27 - .L_26)
.L_26:
        /*008c*/ 	.word	0x00000008
.L_27:


//--------------------- .nv.callgraph             --------------------------
	.section	.nv.callgraph,"",@"SHT_CUDA_CALLGRAPH"
	.align	4
	.sectionentsize	8
	.align		4
        /*0000*/ 	.word	0x00000000
	.align		4
        /*0004*/ 	.word	0xffffffff
	.align		4
        /*0008*/ 	.word	0x00000000
	.align		4
        /*000c*/ 	.word	0xfffffffe
	.align		4
        /*0010*/ 	.word	0x00000000
	.align		4
        /*0014*/ 	.word	0xfffffffd
	.align		4
        /*0018*/ 	.word	0x00000000
	.align		4
        /*001c*/ 	.word	0xfffffffc


//--------------------- .text.triton_poi_fused_convolution_div_max_pool2d_with_indices_relu_sub_44 --------------------------
	.section	.text.triton_poi_fused_convolution_div_max_pool2d_with_indices_relu_sub_44,"ax",@progbits
	.sectionflags	@"SHF_BARRIERS=1"
	.align	128
        .global         triton_poi_fused_convolution_div_max_pool2d_with_indices_relu_sub_44
        .type           triton_poi_fused_convolution_div_max_pool2d_with_indices_relu_sub_44,@function
        .size           triton_poi_fused_convolution_div_max_pool2d_with_indices_relu_sub_44,(.L_x_1 - triton_poi_fused_convolution_div_max_pool2d_with_indices_relu_sub_44)
        .other          triton_poi_fused_convolution_div_max_pool2d_with_indices_relu_sub_44,@"STO_CUDA_ENTRY STV_DEFAULT"
triton_poi_fused_convolution_div_max_pool2d_with_indices_relu_sub_44:
.text.triton_poi_fused_convolution_div_max_pool2d_with_indices_relu_sub_44:
[----:B------:R-:W-:Y:S01]  /*0000*/  LDC R1, c[0x0][0x28] ;  /* 0x00000a00ff017b82 */ /* 0x000fe20000000800 */
[----:B------:R-:W1:Y:S07]  /*0010*/  S2R R2, SR_CTAID.Y ;  /* 0x0000000000027919 */ /* 0x000e6e0000002600 */
[----:B------:R-:W2:Y:S01]  /*0020*/  LDC.64 R4, c[0x0][0x210] ;  /* 0x00008400ff047b82 */ /* 0x000ea20000000a00 */
[----:B------:R-:W-:Y:S01]  /*0030*/  ULDC.64 UR6, c[0x0][0x208] ;  /* 0x0000820000067ab9 */ /* 0x000fe20000000a00 */
[----:B------:R-:W3:Y:S01]  /*0040*/  S2R R16, SR_TID.X ;  /* 0x0000000000107919 */ /* 0x000ee20000002100 */
[----:B------:R-:W4:Y:S05]  /*0050*/  S2R R8, SR_CTAID.X ;  /* 0x0000000000087919 */ /* 0x000f2a0000002500 */
[----:B------:R-:W5:Y:S01]  /*0060*/  LDC.64 R6, c[0x0][0x218] ;  /* 0x00008600ff067b82 */ /* 0x000f620000000a00 */
[----:B-1----:R-:W-:Y:S01]  /*0070*/  IMAD.SHL.U32 R0, R2, 0x20, RZ ;  /* 0x0000002002007824 */ /* 0x002fe200078e00ff */
[----:B------:R-:W-:Y:S01]  /*0080*/  SHF.R.S32.HI R9, RZ, 0x1a, R2 ;  /* 0x0000001aff097819 */ /* 0x000fe20000011402 */
[----:B---3--:R-:W-:-:S03]  /*0090*/  IMAD.SHL.U32 R3, R16, 0x4, RZ ;  /* 0x0000000410037824 */ /* 0x008fc600078e00ff */
[----:B------:R-:W-:Y:S02]  /*00a0*/  SGXT R9, R9, 0x1 ;  /* 0x000000010909781a */ /* 0x000fe40000000200 */
[----:B------:R-:W-:Y:S02]  /*00b0*/  SHF.R.U32.HI R17, RZ, 0x3, R16 ;  /* 0x00000003ff117819 */ /* 0x000fe40000011610 */
[----:B------:R-:W-:Y:S02]  /*00c0*/  LOP3.LUT R2, R0, 0x1c, R3, 0xf8, !PT ;  /* 0x0000001c00027812 */ /* 0x000fe400078ef803 */
[----:B------:R-:W-:Y:S02]  /*00d0*/  SGXT.U32 R17, R17, 0x4 ;  /* 0x000000041111781a */ /* 0x000fe40000000000 */
[----:B------:R-:W-:-:S04]  /*00e0*/  LEA.HI R9, R9, R2, RZ, 0x9 ;  /* 0x0000000209097211 */ /* 0x000fc800078f48ff */
[C---:B------:R-:W-:Y:S01]  /*00f0*/  LOP3.LUT R11, R9.reuse, 0xfffffe00, RZ, 0xc0, !PT ;  /* 0xfffffe00090b7812 */ /* 0x040fe200078ec0ff */
[----:B------:R-:W-:-:S04]  /*0100*/  IMAD.SHL.U32 R9, R9, 0x1000, RZ ;  /* 0x0000100009097824 */ /* 0x000fc800078e00ff */
[----:B------:R-:W-:Y:S02]  /*0110*/  IMAD.IADD R11, R2, 0x1, -R11 ;  /* 0x00000001020b7824 */ /* 0x000fe400078e0a0b */
[----:B----4-:R-:W-:Y:S01]  /*0120*/  IMAD.SHL.U32 R2, R8, 0x20, RZ ;  /* 0x0000002008027824 */ /* 0x010fe200078e00ff */
[----:B------:R-:W-:Y:S01]  /*0130*/  LOP3.LUT R8, R9, 0xffe00000, RZ, 0xc0, !PT ;  /* 0xffe0000009087812 */ /* 0x000fe200078ec0ff */
[----:B-----5:R-:W-:-:S03]  /*0140*/  IMAD.WIDE R6, R11, 0x4, R6 ;  /* 0x000000040b067825 */ /* 0x020fc600078e0206 */
[----:B------:R-:W-:Y:S01]  /*0150*/  LOP3.LUT R9, R2, 0x10, R17, 0xfe, !PT ;  /* 0x0000001002097812 */ /* 0x000fe200078efe11 */
[----:B------:R-:W-:Y:S01]  /*0160*/  IMAD.IADD R10, R11, 0x1, R8 ;  /* 0x000000010b0a7824 */ /* 0x000fe200078e0208 */
[----:B------:R-:W-:-:S03]  /*0170*/  LOP3.LUT R8, R2, R17, RZ, 0xfc, !PT ;  /* 0x0000001102087212 */ /* 0x000fc600078efcff */
[--C-:B------:R-:W-:Y:S02]  /*0180*/  IMAD R9, R9, 0x200, R10.reuse ;  /* 0x0000020009097824 */ /* 0x100fe400078e020a */
[----:B------:R-:W-:Y:S02]  /*0190*/  IMAD R13, R8, 0x200, R10 ;  /* 0x00000200080d7824 */ /* 0x000fe400078e020a */
[----:B--2---:R-:W-:-:S04]  /*01a0*/  IMAD.WIDE R8, R9, 0x4, R4 ;  /* 0x0000000409087825 */ /* 0x004fc800078e0204 */
[----:B------:R-:W-:Y:S02]  /*01b0*/  IMAD.WIDE R12, R13, 0x4, R4 ;  /* 0x000000040d0c7825 */ /* 0x000fe400078e0204 */
[----:B------:R-:W2:Y:S04]  /*01c0*/  LDG.E.EL.128 R4, desc[UR6][R6.64] ;  /* 0x0000000606047981 */ /* 0x000ea8000c2e1d00 */
[----:B------:R-:W2:Y:S04]  /*01d0*/  LDG.E.EL.128 R8, desc[UR6][R8.64] ;  /* 0x0000000608087981 */ /* 0x000ea8000c2e1d00 */
[----:B------:R-:W3:Y:S01]  /*01e0*/  LDG.E.EL.128 R12, desc[UR6][R12.64] ;  /* 0x000000060c0c7981 */ /* 0x000ee2000c2e1d00 */
[----:B------:R-:W1:Y:S01]  /*01f0*/  S2UR UR5, SR_CgaCtaId ;  /* 0x00000000000579c3 */ /* 0x000e620000008800 */
[----:B------:R-:W-:Y:S01]  /*0200*/  SHF.R.U32.HI R18, RZ, 0x1, R16 ;  /* 0x00000001ff127819 */ /* 0x000fe20000011610 */
[----:B------:R-:W-:Y:S01]  /*0210*/  IMAD.SHL.U32 R16, R16, 0x80, RZ ;  /* 0x0000008010107824 */ /* 0x000fe200078e00ff */
[----:B------:R-:W-:-:S02]  /*0220*/  UMOV UR4, 0x400 ;  /* 0x0000040000047882 */ /* 0x000fc40000000000 */
[----:B------:R-:W-:Y:S02]  /*0230*/  LOP3.LUT R23, R18, 0x3c, RZ, 0xc0, !PT ;  /* 0x0000003c12177812 */ /* 0x000fe400078ec0ff */
[----:B------:R-:W-:Y:S02]  /*0240*/  LOP3.LUT R18, R16, 0x380, RZ, 0xc0, !PT ;  /* 0x0000038010127812 */ /* 0x000fe400078ec0ff */
[----:B------:R-:W-:Y:S02]  /*0250*/  LOP3.LUT R16, R3, 0x1fc, RZ, 0xc0, !PT ;  /* 0x000001fc03107812 */ /* 0x000fe400078ec0ff */
[----:B------:R-:W-:Y:S02]  /*0260*/  LOP3.LUT R19, R18, 0x20, RZ, 0xfc, !PT ;  /* 0x0000002012137812 */ /* 0x000fe400078efcff */
[----:B------:R-:W-:Y:S02]  /*0270*/  LOP3.LUT R24, R16, 0x200, RZ, 0xfc, !PT ;  /* 0x0000020010187812 */ /* 0x000fe400078efcff */
[----:B------:R-:W-:-:S02]  /*0280*/  LOP3.LUT R22, R18, R17, RZ, 0xfc, !PT ;  /* 0x0000001112167212 */ /* 0x000fc400078efcff */
[----:B------:R-:W-:Y:S02]  /*0290*/  LOP3.LUT R20, R18, 0x40, RZ, 0xfc, !PT ;  /* 0x0000004012147812 */ /* 0x000fe400078efcff */
[----:B------:R-:W-:Y:S02]  /*02a0*/  SHF.R.U32.HI R24, RZ, 0x3, R24 ;  /* 0x00000003ff187819 */ /* 0x000fe40000011618 */
[----:B------:R-:W-:Y:S02]  /*02b0*/  LOP3.LUT R3, R2, 0x1c, R3, 0xf8, !PT ;  /* 0x0000001c02037812 */ /* 0x000fe400078ef803 */
[----:B------:R-:W-:Y:S01]  /*02c0*/  LOP3.LUT R24, R24, 0x7c, RZ, 0xc0, !PT ;  /* 0x0000007c18187812 */ /* 0x000fe200078ec0ff */
[----:B-1----:R-:W-:Y:S01]  /*02d0*/  UPRMT UR4, UR5, 0x654, UR4 ;  /* 0x0000065405047896 */ /* 0x002fe20008000004 */
[----:B------:R-:W-:Y:S02]  /*02e0*/  LOP3.LUT R2, R0, R17, RZ, 0xfc, !PT ;  /* 0x0000001100027212 */ /* 0x000fe400078efcff */
[----:B------:R-:W-:-:S03]  /*02f0*/  LOP3.LUT R0, R0, 0x10, R17, 0xfe, !PT ;  /* 0x0000001000007812 */ /* 0x000fc600078efe11 */
[C---:B------:R-:W-:Y:S01]  /*0300*/  LEA.HI R21, R18.reuse, UR4, RZ, 0x1d ;  /* 0x0000000412157c11 */ /* 0x040fe2000f8fe8ff */
[----:B------:R-:W-:Y:S01]  /*0310*/  VIADD R23, R23, UR4 ;  /* 0x0000000417177c36 */ /* 0x000fe20008000000 */
[----:B------:R-:W-:Y:S01]  /*0320*/  LOP3.LUT R18, R18, 0x60, RZ, 0xfc, !PT ;  /* 0x0000006012127812 */ /* 0x000fe200078efcff */
[----:B------:R-:W-:Y:S01]  /*0330*/  VIADD R29, R24, UR4 ;  /* 0x00000004181d7c36 */ /* 0x000fe20008000000 */
[----:B------:R-:W-:Y:S01]  /*0340*/  LEA.HI R19, R19, UR4, RZ, 0x1d ;  /* 0x0000000413137c11 */ /* 0x000fe2000f8fe8ff */
[----:B------:R-:W-:Y:S01]  /*0350*/  IMAD R21, R22, 0x4, R21 ;  /* 0x0000000416157824 */ /* 0x000fe200078e0215 */
[----:B------:R-:W-:Y:S01]  /*0360*/  LEA.HI R25, R20, UR4, RZ, 0x1d ;  /* 0x0000000414197c11 */ /* 0x000fe2000f8fe8ff */
[----:B------:R-:W-:Y:S01]  /*0370*/  IMAD R17, R0, 0x1000, R3 ;  /* 0x0000100000117824 */ /* 0x000fe200078e0203 */
[----:B------:R-:W-:Y:S01]  /*0380*/  LEA.HI R27, R18, UR4, RZ, 0x1d ;  /* 0x00000004121b7c11 */ /* 0x000fe2000f8fe8ff */
[C---:B------:R-:W-:Y:S02]  /*0390*/  IMAD R20, R22.reuse, 0x4, R19 ;  /* 0x0000000416147824 */ /* 0x040fe400078e0213 */
[----:B------:R-:W-:-:S02]  /*03a0*/  IMAD R19, R22, 0x4, R25 ;  /* 0x0000000416137824 */ /* 0x000fc400078e0219 */
[----:B------:R-:W-:Y:S02]  /*03b0*/  IMAD R22, R22, 0x4, R27 ;  /* 0x0000000416167824 */ /* 0x000fe400078e021b */
[C---:B------:R-:W-:Y:S02]  /*03c0*/  IMAD R18, R16.reuse, 0x4, R23 ;  /* 0x0000000410127824 */ /* 0x040fe400078e0217 */
[----:B------:R-:W-:Y:S01]  /*03d0*/  IMAD R16, R16, 0x4, R29 ;  /* 0x0000000410107824 */ /* 0x000fe200078e021d */
[----:B--2---:R-:W-:Y:S01]  /*03e0*/  FSETP.GEU.AND P0, PT, R4, -R8, PT ;  /* 0x800000080400720b */ /* 0x004fe20003f0e000 */
[----:B------:R-:W-:Y:S01]  /*03f0*/  FADD R8, R8, R4 ;  /* 0x0000000408087221 */ /* 0x000fe20000000000 */
[----:B------:R-:W-:Y:S01]  /*0400*/  FSETP.GEU.AND P2, PT, R6, -R10, PT ;  /* 0x8000000a0600720b */ /* 0x000fe20003f4e000 */
[----:B------:R-:W-:Y:S01]  /*0410*/  FADD R10, R10, R6 ;  /* 0x000000060a0a7221 */ /* 0x000fe20000000000 */
[----:B---3--:R-:W-:Y:S01]  /*0420*/  FSETP.GEU.AND P6, PT, R4, -R12, PT ;  /* 0x8000000c0400720b */ /* 0x008fe20003fce000 */
[----:B------:R-:W-:Y:S01]  /*0430*/  FADD R4, R12, R4 ;  /* 0x000000040c047221 */ /* 0x000fe20000000000 */
[----:B------:R-:W-:Y:S01]  /*0440*/  FSETP.GEU.AND P4, PT, R6, -R14, PT ;  /* 0x8000000e0600720b */ /* 0x000fe20003f8e000 */
[----:B------:R-:W-:Y:S01]  /*0450*/  FADD R6, R14, R6 ;  /* 0x000000060e067221 */ /* 0x000fe20000000000 */
[----:B------:R-:W-:Y:S01]  /*0460*/  FSETP.GEU.AND P1, PT, R5, -R9, PT ;  /* 0x800000090500720b */ /* 0x000fe20003f2e000 */
[--C-:B------:R-:W-:Y:S01]  /*0470*/  FADD R9, R9, R5.reuse ;  /* 0x0000000509097221 */ /* 0x100fe20000000000 */
[----:B------:R-:W-:Y:S01]  /*0480*/  FSETP.GEU.AND P5, PT, R5, -R13, PT ;  /* 0x8000000d0500720b */ /* 0x000fe20003fae000 */
[----:B------:R-:W-:Y:S01]  /*0490*/  FADD R5, R13, R5 ;  /* 0x000000050d057221 */ /* 0x000fe20000000000 */
[----:B------:R-:W-:Y:S01]  /*04a0*/  FSEL R12, R4, RZ, P6 ;  /* 0x000000ff040c7208 */ /* 0x000fe20003000000 */
[----:B------:R-:W-:Y:S01]  /*04b0*/  FADD R4, R15, R7 ;  /* 0x000000070f047221 */ /* 0x000fe20000000000 */
[----:B------:R-:W-:-:S02]  /*04c0*/  FSEL R6, R6, RZ, P4 ;  /* 0x000000ff06067208 */ /* 0x000fc40002000000 */
[C---:B------:R-:W-:Y:S01]  /*04d0*/  FSETP.GEU.AND P4, PT, R7.reuse, -R15, PT ;  /* 0x8000000f0700720b */ /* 0x040fe20003f8e000 */
[----:B------:R-:W-:Y:S01]  /*04e0*/  STS [R21], R12 ;  /* 0x0000000c15007388 */ /* 0x000fe20000000800 */
[----:B------:R-:W-:Y:S01]  /*04f0*/  FSETP.GEU.AND P3, PT, R7, -R11, PT ;  /* 0x8000000b0700720b */ /* 0x000fe20003f6e000 */
[----:B------:R-:W-:Y:S01]  /*0500*/  FADD R11, R11, R7 ;  /* 0x000000070b0b7221 */ /* 0x000fe20000000000 */
[----:B------:R-:W-:Y:S02]  /*0510*/  FSEL R5, R5, RZ, P5 ;  /* 0x000000ff05057208 */ /* 0x000fe40002800000 */
[----:B------:R-:W-:Y:S02]  /*0520*/  FSEL R13, R4, RZ, P4 ;  /* 0x000000ff040d7208 */ /* 0x000fe40002000000 */
[----:B------:R-:W-:Y:S01]  /*0530*/  FSEL R14, R8, RZ, P0 ;  /* 0x000000ff080e7208 */ /* 0x000fe20000000000 */
[----:B------:R-:W-:Y:S01]  /*0540*/  STS [R20+0x80], R5 ;  /* 0x0000800514007388 */ /* 0x000fe20000000800 */
[----:B------:R-:W-:-:S02]  /*0550*/  FSEL R15, R9, RZ, P1 ;  /* 0x000000ff090f7208 */ /* 0x000fc40000800000 */
[----:B------:R-:W-:Y:S01]  /*0560*/  FSEL R24, R10, RZ, P2 ;  /* 0x000000ff0a187208 */ /* 0x000fe20001000000 */
[----:B------:R-:W-:Y:S01]  /*0570*/  STS [R19+0x100], R6 ;  /* 0x0001000613007388 */ /* 0x000fe20000000800 */
[----:B------:R-:W-:-:S03]  /*0580*/  FSEL R23, R11, RZ, P3 ;  /* 0x000000ff0b177208 */ /* 0x000fc60001800000 */
[----:B------:R1:W-:Y:S04]  /*0590*/  STS [R22+0x180], R13 ;  /* 0x0001800d16007388 */ /* 0x0003e80000000800 */
[----:B------:R-:W-:Y:S04]  /*05a0*/  STS [R21+0x40], R14 ;  /* 0x0000400e15007388 */ /* 0x000fe80000000800 */
[----:B------:R2:W-:Y:S01]  /*05b0*/  STS [R20+0xc0], R15 ;  /* 0x0000c00f14007388 */ /* 0x0005e20000000800 */
[----:B-1----:R-:W1:Y:S03]  /*05c0*/  LDC.64 R12, c[0x0][0x220] ;  /* 0x00008800ff0c7b82 */ /* 0x002e660000000a00 */
[----:B------:R-:W-:Y:S04]  /*05d0*/  STS [R19+0x140], R24 ;  /* 0x0001401813007388 */ /* 0x000fe80000000800 */
[----:B------:R-:W-:Y:S01]  /*05e0*/  STS [R22+0x1c0], R23 ;  /* 0x0001c01716007388 */ /* 0x000fe20000000800 */
[----:B--2---:R-:W-:Y:S01]  /*05f0*/  IMAD R15, R2, 0x1000, R3 ;  /* 0x00001000020f7824 */ /* 0x004fe200078e0203 */
[----:B------:R-:W-:Y:S03]  /*0600*/  BAR.SYNC.DEFER_BLOCKING 0x0 ;  /* 0x0000000000007b1d */ /* 0x000fe60000010000 */
[----:B-1----:R-:W-:-:S04]  /*0610*/  IMAD.WIDE R2, R15, 0x4, R12 ;  /* 0x000000040f027825 */ /* 0x002fc800078e020c */
[----:B------:R-:W-:Y:S01]  /*0620*/  IMAD.WIDE R12, R17, 0x4, R12 ;  /* 0x00000004110c7825 */ /* 0x000fe200078e020c */
[----:B------:R-:W-:Y:S04]  /*0630*/  LDS R4, [R18] ;  /* 0x0000000012047984 */ /* 0x000fe80000000800 */
[----:B------:R-:W-:Y:S04]  /*0640*/  LDS R5, [R18+0x4] ;  /* 0x0000040012057984 */ /* 0x000fe80000000800 */
[----:B------:R-:W-:Y:S04]  /*0650*/  LDS R6, [R18+0x8] ;  /* 0x0000080012067984 */ /* 0x000fe80000000800 */
[----:B------:R-:W1:Y:S04]  /*0660*/  LDS R7, [R18+0xc] ;  /* 0x00000c0012077984 */ /* 0x000e680000000800 */
[----:B------:R-:W-:Y:S04]  /*0670*/  LDS R8, [R16+0x800] ;  /* 0x0008000010087984 */ /* 0x000fe80000000800 */
[----:B------:R-:W-:Y:S04]  /*0680*/  LDS R9, [R16+0x804] ;  /* 0x0008040010097984 */ /* 0x000fe80000000800 */
[----:B------:R-:W-:Y:S04]  /*0690*/  LDS R10, [R16+0x808] ;  /* 0x00080800100a7984 */ /* 0x000fe80000000800 */
[----:B------:R-:W2:Y:S04]  /*06a0*/  LDS R11, [R16+0x80c] ;  /* 0x00080c00100b7984 */ /* 0x000ea80000000800 */
[----:B-1----:R-:W-:Y:S04]  /*06b0*/  STG.E.128 desc[UR6][R2.64], R4 ;  /* 0x0000000402007986 */ /* 0x002fe8000c101d06 */
[----:B--2---:R-:W-:Y:S01]  /*06c0*/  STG.E.128 desc[UR6][R12.64], R8 ;  /* 0x000000080c007986 */ /* 0x004fe2000c101d06 */
[----:B------:R-:W-:Y:S05]  /*06d0*/  EXIT ;  /* 0x000000000000794d */ /* 0x000fea0003800000 */
.L_x_0:
[----:B------:R-:W-:-:S00]  /*06e0*/  BRA `(.L_x_0) ;  /* 0xfffffffc00fc7947 */ /* 0x000fc0000383ffff */
[----:B------:R-:W-:-:S00]  /*06f0*/  NOP ;  /* 0x0000000000007918 */ /* 0x000fc00000000000 */
        /* <DEDUP_REMOVED lines=8> */
.L_x_1:


//--------------------- .nv.shared.triton_poi_fused_convolution_div_max_pool2d_with_indices_relu_sub_44 --------------------------
	.section	.nv.shared.triton_poi_fused_convolution_div_max_pool2d_with_indices_relu_sub_44,"aw",@nobits
	.sectionflags	@""
	.align	16
	.zero		1024


//--------------------- .nv.constant0.triton_poi_fused_convolution_div_max_pool2d_with_indices_relu_sub_44 --------------------------
	.section	.nv.constant0.triton_poi_fused_convolution_div_max_pool2d_with_indices_relu_sub_44,"a",@progbits
	.sectionflags	@""
	.align	4
.nv.constant0.triton_poi_fused_convolution_div_max_pool2d_with_indices_relu_sub_44:
	.zero		560
